	.headerflags	@"EF_CUDA_TEXMODE_UNIFIED EF_CUDA_64BIT_ADDRESS EF_CUDA_ACCELERATORS EF_CUDA_SM90 EF_CUDA_VIRTUAL_SM(EF_CUDA_SM90)"
	.elftype	@"ET_EXEC"


//--------------------- .nv.info                  --------------------------
	.section	.nv.info,"",@"SHT_CUDA_INFO"
	.align	4


	//----- nvinfo : EIATTR_REGCOUNT
	.align		4
        /*0000*/ 	.byte	0x04, 0x2f
        /*0002*/ 	.short	(.L_1 - .L_0)
	.align		4
.L_0:
        /*0004*/ 	.word	index@(triton_per_fused_hardswish_mean_25)
        /*0008*/ 	.word	0x0000001c


	//----- nvinfo : EIATTR_MIN_STACK_SIZE
	.align		4
.L_1:
        /*000c*/ 	.byte	0x04, 0x12
        /*000e*/ 	.short	(.L_3 - .L_2)
	.align		4
.L_2:
        /*0010*/ 	.word	index@(triton_per_fused_hardswish_mean_25)
        /*0014*/ 	.word	0x00000000


	//----- nvinfo : EIATTR_FRAME_SIZE
	.align		4
.L_3:
        /*0018*/ 	.byte	0x04, 0x11
        /*001a*/ 	.short	(.L_5 - .L_4)
	.align		4
.L_4:
        /*001c*/ 	.word	index@(triton_per_fused_hardswish_mean_25)
        /*0020*/ 	.word	0x00000000


	//----- nvinfo : EIATTR_MIN_STACK_SIZE
	.align		4
.L_5:
        /*0024*/ 	.byte	0x04, 0x12
        /*0026*/ 	.short	(.L_7 - .L_6)
	.align		4
.L_6:
        /*0028*/ 	.word	index@(triton_per_fused_hardswish_mean_25)
        /*002c*/ 	.word	0x00000000
.L_7:


//--------------------- .nv.info.triton_per_fused_hardswish_mean_25 --------------------------
	.section	.nv.info.triton_per_fused_hardswish_mean_25,"",@"SHT_CUDA_INFO"
	.sectionflags	@""
	.align	4


	//----- nvinfo : EIATTR_CUDA_API_VERSION
	.align		4
        /*0000*/ 	.byte	0x04, 0x37
        /*0002*/ 	.short	(.L_9 - .L_8)
.L_8:
        /*0004*/ 	.word	0x0000007c


	//----- nvinfo : EIATTR_KPARAM_INFO
	.align		4
.L_9:
        /*0008*/ 	.byte	0x04, 0x17
        /*000a*/ 	.short	(.L_11 - .L_10)
.L_10:
        /*000c*/ 	.word	0x00000000
        /*0010*/ 	.short	0x0003
        /*0012*/ 	.short	0x0014
        /*0014*/ 	.byte	0x00, 0xf0, 0x11, 0x00


	//----- nvinfo : EIATTR_KPARAM_INFO
	.align		4
.L_11:
        /*0018*/ 	.byte	0x04, 0x17
        /*001a*/ 	.short	(.L_13 - .L_12)
.L_12:
        /*001c*/ 	.word	0x00000000
        /*0020*/ 	.short	0x0002
        /*0022*/ 	.short	0x0010
        /*0024*/ 	.byte	0x00, 0xf0, 0x11, 0x00


	//----- nvinfo : EIATTR_KPARAM_INFO
	.align		4
.L_13:
        /*0028*/ 	.byte	0x04, 0x17
        /*002a*/ 	.short	(.L_15 - .L_14)
.L_14:
        /*002c*/ 	.word	0x00000000
        /*0030*/ 	.short	0x0001
        /*0032*/ 	.short	0x0008
        /*0034*/ 	.byte	0x00, 0xf4, 0x21, 0x00


	//----- nvinfo : EIATTR_KPARAM_INFO
	.align		4
.L_15:
        /*0038*/ 	.byte	0x04, 0x17
        /*003a*/ 	.short	(.L_17 - .L_16)
.L_16:
        /*003c*/ 	.word	0x00000000
        /*0040*/ 	.short	0x0000
        /*0042*/ 	.short	0x0000
        /*0044*/ 	.byte	0x00, 0xf4, 0x21, 0x00


	//----- nvinfo : EIATTR_SPARSE_MMA_MASK
	.align		4
.L_17:
        /*0048*/ 	.byte	0x03, 0x50
        /*004a*/ 	.short	0x0000


	//----- nvinfo : EIATTR_MAXREG_COUNT
	.align		4
        /*004c*/ 	.byte	0x03, 0x1b
        /*004e*/ 	.short	0x00ff


	//----- nvinfo : EIATTR_COOP_GROUP_MASK_REGIDS
	.align		4
        /*0050*/ 	.byte	0x04, 0x29
        /*0052*/ 	.short	(.L_19 - .L_18)


	//   ....[0]....
.L_18:
        /*0054*/ 	.word	0xffffffff


	//   ....[1]....
        /*0058*/ 	.word	0xffffffff


	//   ....[2]....
        /*005c*/ 	.word	0xffffffff


	//   ....[3]....
        /*0060*/ 	.word	0xffffffff


	//   ....[4]....
        /*0064*/ 	.word	0xffffffff


	//   ....[5]....
        /*0068*/ 	.word	0xffffffff


	//   ....[6]....
        /*006c*/ 	.word	0xffffffff


	//   ....[7]....
        /*0070*/ 	.word	0xffffffff


	//   ....[8]....
        /*0074*/ 	.word	0xffffffff


	//   ....[9]....
        /*0078*/ 	.word	0xffffffff


	//   ....[10]....
        /*007c*/ 	.word	0xffffffff


	//   ....[11]....
        /*0080*/ 	.word	0xffffffff


	//----- nvinfo : EIATTR_COOP_GROUP_INSTR_OFFSETS
	.align		4
.L_19:
        /*0084*/ 	.byte	0x04, 0x28
        /*0086*/ 	.short	(.L_21 - .L_20)


	//   ....[0]....
.L_20:
        /*0088*/ 	.word	0x00000780


	//   ....[1]....
        /*008c*/ 	.word	0x00000790


	//   ....[2]....
        /*0090*/ 	.word	0x000007a0


	//   ....[3]....
        /*0094*/ 	.word	0x000007b0


	//   ....[4]....
        /*0098*/ 	.word	0x00000800


	//   ....[5]....
        /*009c*/ 	.word	0x00000810


	//   ....[6]....
        /*00a0*/ 	.word	0x00000820


	//   ....[7]....
        /*00a4*/ 	.word	0x00000830


	//   ....[8]....
        /*00a8*/ 	.word	0x00000880


	//   ....[9]....
        /*00ac*/ 	.word	0x00000890


	//   ....[10]....
        /*00b0*/ 	.word	0x000008a0


	//   ....[11]....
        /*00b4*/ 	.word	0x000008b0


	//----- nvinfo : EIATTR_EXIT_INSTR_OFFSETS
	.align		4
.L_21:
        /*00b8*/ 	.byte	0x04, 0x1c
        /*00ba*/ 	.short	(.L_23 - .L_22)


	//   ....[0]....
.L_22:
        /*00bc*/ 	.word	0x00000a90


	//   ....[1]....
        /*00c0*/ 	.word	0x00000ac0


	//----- nvinfo : EIATTR_REQNTID
	.align		4
.L_23:
        /*00c4*/ 	.byte	0x04, 0x10
        /*00c6*/ 	.short	(.L_25 - .L_24)
.L_24:
        /*00c8*/ 	.word	0x00000100
        /*00cc*/ 	.word	0x00000001
        /*00d0*/ 	.word	0x00000001


	//----- nvinfo : EIATTR_CBANK_PARAM_SIZE
	.align		4
.L_25:
        /*00d4*/ 	.byte	0x03, 0x19
        /*00d6*/ 	.short	0x0018


	//----- nvinfo : EIATTR_PARAM_CBANK
	.align		4
        /*00d8*/ 	.byte	0x04, 0x0a
        /*00da*/ 	.short	(.L_27 - .L_26)
	.align		4
.L_26:
        /*00dc*/ 	.word	index@(.nv.constant0.triton_per_fused_hardswish_mean_25)
        /*00e0*/ 	.short	0x0210
        /*00e2*/ 	.short	0x0018


	//----- nvinfo : EIATTR_SW_WAR
	.align		4
.L_27:
        /*00e4*/ 	.byte	0x04, 0x36
        /*00e6*/ 	.short	(.L_29 - .L_28)
.L_28:
        /*00e8*/ 	.word	0x00000008
.L_29:


//--------------------- .nv.callgraph             --------------------------
	.section	.nv.callgraph,"",@"SHT_CUDA_CALLGRAPH"
	.align	4
	.sectionentsize	8
	.align		4
        /*0000*/ 	.word	0x00000000
	.align		4
        /*0004*/ 	.word	0xffffffff
	.align		4
        /*0008*/ 	.word	0x00000000
	.align		4
        /*000c*/ 	.word	0xfffffffe
	.align		4
        /*0010*/ 	.word	0x00000000
	.align		4
        /*0014*/ 	.word	0xfffffffd
	.align		4
        /*0018*/ 	.word	0x00000000
	.align		4
        /*001c*/ 	.word	0xfffffffc


//--------------------- .text.triton_per_fused_hardswish_mean_25 --------------------------
	.section	.text.triton_per_fused_hardswish_mean_25,"ax",@progbits
	.sectionflags	@"SHF_BARRIERS=1"
	.align	128
        .global         triton_per_fused_hardswish_mean_25
        .type           triton_per_fused_hardswish_mean_25,@function
        .size           triton_per_fused_hardswish_mean_25,(.L_x_1 - triton_per_fused_hardswish_mean_25)
        .other          triton_per_fused_hardswish_mean_25,@"STO_CUDA_ENTRY STV_DEFAULT"
triton_per_fused_hardswish_mean_25:
.text.triton_per_fused_hardswish_mean_25:
[----:B------:R-:W0:Y:S02]  /*0000*/  LDC R1, c[0x0][0x28] ;  /* 0x00000a00ff017b82 */ /* 0x000e240000000800 */
[----:B------:R-:W1:Y:S01]  /*0010*/  S2R R0, SR_CTAID.X ;  /* 0x0000000000007919 */ /* 0x000e620000002500 */
[----:B------:R-:W-:Y:S01]  /*0020*/  IMAD.MOV.U32 R6, RZ, RZ, RZ ;  /* 0x000000ffff067224 */ /* 0x000fe200078e00ff */
[----:B------:R-:W2:Y:S01]  /*0030*/  LDC.64 R4, c[0x0][0x218] ;  /* 0x00008600ff047b82 */ /* 0x000ea20000000a00 */
[----:B------:R-:W-:Y:S01]  /*0040*/  ULDC.64 UR6, c[0x0][0x208] ;  /* 0x0000820000067ab9 */ /* 0x000fe20000000a00 */
[----:B------:R-:W3:Y:S01]  /*0050*/  S2R R3, SR_TID.X ;  /* 0x0000000000037919 */ /* 0x000ee20000002100 */
[----:B-1----:R-:W-:Y:S02]  /*0060*/  IMAD.SHL.U32 R0, R0, 0x80, RZ ;  /* 0x0000008000007824 */ /* 0x002fe400078e00ff */
[----:B---3--:R-:W-:-:S05]  /*0070*/  IMAD.SHL.U32 R13, R3, 0x4, RZ ;  /* 0x00000004030d7824 */ /* 0x008fca00078e00ff */
[----:B------:R-:W-:-:S04]  /*0080*/  LOP3.LUT R7, R0, 0x7c, R13, 0xf8, !PT ;  /* 0x0000007c00077812 */ /* 0x000fc800078ef80d */
[C---:B------:R-:W-:Y:S01]  /*0090*/  ISETP.GE.AND P0, PT, R7.reuse, 0x3c0, PT ;  /* 0x000003c00700780c */ /* 0x040fe20003f06270 */
[----:B------:R-:W-:Y:S01]  /*00a0*/  IMAD.HI R2, R7, -0x77777777, R6 ;  /* 0x8888888907027827 */ /* 0x000fe200078e0206 */
[----:B------:R-:W-:-:S04]  /*00b0*/  SHF.R.U32.HI R6, RZ, 0x5, R3 ;  /* 0x00000005ff067819 */ /* 0x000fc80000011603 */
[----:B------:R-:W-:-:S04]  /*00c0*/  SHF.R.U32.HI R9, RZ, 0x1f, R2 ;  /* 0x0000001fff097819 */ /* 0x000fc80000011602 */
[----:B------:R-:W-:Y:S02]  /*00d0*/  LEA.HI.SX32 R9, R2, R9, 0x19 ;  /* 0x0000000902097211 */ /* 0x000fe400078fcaff */
[----:B------:R-:W-:-:S03]  /*00e0*/  SGXT.U32 R2, R6, 0x3 ;  /* 0x000000030602781a */ /* 0x000fc60000000000 */
[----:B------:R-:W-:-:S04]  /*00f0*/  IMAD R11, R9, -0xf0, R7 ;  /* 0xffffff10090b7824 */ /* 0x000fc800078e0207 */
[----:B------:R-:W-:Y:S01]  /*0100*/  IMAD R6, R2, 0xf0, R11 ;  /* 0x000000f002067824 */ /* 0x000fe200078e020b */
[----:B------:R-:W-:-:S03]  /*0110*/  CS2R R10, SRZ ;  /* 0x00000000000a7805 */ /* 0x000fc6000001ff00 */
[----:B------:R-:W-:Y:S01]  /*0120*/  IMAD R9, R9, 0xf00, R6 ;  /* 0x00000f0009097824 */ /* 0x000fe200078e0206 */
[----:B------:R-:W-:-:S03]  /*0130*/  CS2R R6, SRZ ;  /* 0x0000000000067805 */ /* 0x000fc6000001ff00 */
[C---:B------:R-:W-:Y:S02]  /*0140*/  VIADD R21, R9.reuse, 0x780 ;  /* 0x0000078009157836 */ /* 0x040fe40000000000 */
[----:B--2---:R-:W-:Y:S01]  /*0150*/  IMAD.WIDE R18, R9, 0x4, R4 ;  /* 0x0000000409127825 */ /* 0x004fe200078e0204 */
[----:B------:R-:W-:-:S03]  /*0160*/  CS2R R8, SRZ ;  /* 0x0000000000087805 */ /* 0x000fc6000001ff00 */
[----:B------:R-:W-:Y:S01]  /*0170*/  IMAD.WIDE R20, R21, 0x4, R4 ;  /* 0x0000000415147825 */ /* 0x000fe200078e0204 */
[----:B------:R-:W-:-:S04]  /*0180*/  CS2R R4, SRZ ;  /* 0x0000000000047805 */ /* 0x000fc8000001ff00 */
[----:B------:R-:W2:Y:S04]  /*0190*/  @!P0 LDG.E.128 R8, desc[UR6][R20.64] ;  /* 0x0000000614088981 */ /* 0x000ea8000c1e1d00 */
[----:B------:R-:W3:Y:S01]  /*01a0*/  @!P0 LDG.E.128 R4, desc[UR6][R18.64] ;  /* 0x0000000612048981 */ /* 0x000ee2000c1e1d00 */
[----:B------:R-:W1:Y:S01]  /*01b0*/  S2UR UR5, SR_CgaCtaId ;  /* 0x00000000000579c3 */ /* 0x000e620000008800 */
[----:B------:R-:W-:Y:S02]  /*01c0*/  UMOV UR4, 0x400 ;  /* 0x0000040000047882 */ /* 0x000fe40000000000 */
[----:B-1----:R-:W-:Y:S01]  /*01d0*/  UPRMT UR4, UR5, 0x654, UR4 ;  /* 0x0000065405047896 */ /* 0x002fe20008000004 */
[----:B--2---:R-:W-:Y:S02]  /*01e0*/  SEL R8, R8, RZ, !P0 ;  /* 0x000000ff08087207 */ /* 0x004fe40004000000 */
[----:B---3--:R-:W-:-:S02]  /*01f0*/  SEL R4, R4, RZ, !P0 ;  /* 0x000000ff04047207 */ /* 0x008fc40004000000 */
[----:B------:R-:W-:Y:S01]  /*0200*/  SEL R5, R5, RZ, !P0 ;  /* 0x000000ff05057207 */ /* 0x000fe20004000000 */
[----:B------:R-:W-:Y:S02]  /*0210*/  FADD R17, R8, 3 ;  /* 0x4040000008117421 */ /* 0x000fe40000000000 */
[----:B------:R-:W-:Y:S01]  /*0220*/  FADD R22, R4, 3 ;  /* 0x4040000004167421 */ /* 0x000fe20000000000 */
[----:B------:R-:W-:Y:S01]  /*0230*/  SEL R6, R6, RZ, !P0 ;  /* 0x000000ff06067207 */ /* 0x000fe20004000000 */
[----:B------:R-:W-:Y:S01]  /*0240*/  FADD R24, R5, 3 ;  /* 0x4040000005187421 */ /* 0x000fe20000000000 */
[----:B------:R-:W-:Y:S02]  /*0250*/  SEL R9, R9, RZ, !P0 ;  /* 0x000000ff09097207 */ /* 0x000fe40004000000 */
[----:B------:R-:W-:Y:S01]  /*0260*/  FSETP.GTU.AND P1, PT, R22, RZ, PT ;  /* 0x000000ff1600720b */ /* 0x000fe20003f2c000 */
[----:B------:R-:W-:Y:S01]  /*0270*/  FADD R23, R6, 3 ;  /* 0x4040000006177421 */ /* 0x000fe20000000000 */
[----:B------:R-:W-:-:S02]  /*0280*/  FSETP.GTU.AND P2, PT, R17, RZ, PT ;  /* 0x000000ff1100720b */ /* 0x000fc40003f4c000 */
[----:B------:R-:W-:Y:S02]  /*0290*/  SEL R7, R7, RZ, !P0 ;  /* 0x000000ff07077207 */ /* 0x000fe40004000000 */
[----:B------:R-:W-:Y:S02]  /*02a0*/  SEL R10, R10, RZ, !P0 ;  /* 0x000000ff0a0a7207 */ /* 0x000fe40004000000 */
[----:B------:R-:W-:Y:S02]  /*02b0*/  FSEL R21, R22, RZ, P1 ;  /* 0x000000ff16157208 */ /* 0x000fe40000800000 */
[----:B------:R-:W-:Y:S01]  /*02c0*/  FSETP.GTU.AND P4, PT, R24, RZ, PT ;  /* 0x000000ff1800720b */ /* 0x000fe20003f8c000 */
[----:B------:R-:W-:Y:S01]  /*02d0*/  FADD R19, R9, 3 ;  /* 0x4040000009137421 */ /* 0x000fe20000000000 */
[----:B------:R-:W-:Y:S01]  /*02e0*/  FSEL R17, R17, RZ, P2 ;  /* 0x000000ff11117208 */ /* 0x000fe20001000000 */
[----:B------:R-:W-:Y:S01]  /*02f0*/  FADD R18, R7, 3 ;  /* 0x4040000007127421 */ /* 0x000fe20000000000 */
[----:B------:R-:W-:Y:S01]  /*0300*/  FSETP.GTU.AND P5, PT, R23, RZ, PT ;  /* 0x000000ff1700720b */ /* 0x000fe20003fac000 */
[----:B------:R-:W-:Y:S01]  /*0310*/  FADD R25, R10, 3 ;  /* 0x404000000a197421 */ /* 0x000fe20000000000 */
[----:B------:R-:W-:-:S02]  /*0320*/  FSETP.GEU.AND P1, PT, R21, 6, PT ;  /* 0x40c000001500780b */ /* 0x000fc40003f2e000 */
[----:B------:R-:W-:Y:S02]  /*0330*/  FSEL R24, R24, RZ, P4 ;  /* 0x000000ff18187208 */ /* 0x000fe40002000000 */
[----:B------:R-:W-:Y:S02]  /*0340*/  FSETP.GEU.AND P2, PT, R17, 6, PT ;  /* 0x40c000001100780b */ /* 0x000fe40003f4e000 */
[----:B------:R-:W-:Y:S02]  /*0350*/  FSEL R23, R23, RZ, P5 ;  /* 0x000000ff17177208 */ /* 0x000fe40002800000 */
[----:B------:R-:W-:Y:S02]  /*0360*/  FSETP.GTU.AND P6, PT, R19, RZ, PT ;  /* 0x000000ff1300720b */ /* 0x000fe40003fcc000 */
[----:B------:R-:W-:Y:S02]  /*0370*/  FSETP.GTU.AND P3, PT, R18, RZ, PT ;  /* 0x000000ff1200720b */ /* 0x000fe40003f6c000 */
[----:B------:R-:W-:-:S02]  /*0380*/  FSETP.GEU.AND P5, PT, R24, 6, PT ;  /* 0x40c000001800780b */ /* 0x000fc40003fae000 */
[----:B------:R-:W-:Y:S02]  /*0390*/  SEL R11, R11, RZ, !P0 ;  /* 0x000000ff0b0b7207 */ /* 0x000fe40004000000 */
[----:B------:R-:W-:Y:S02]  /*03a0*/  FSETP.GTU.AND P4, PT, R25, RZ, PT ;  /* 0x000000ff1900720b */ /* 0x000fe40003f8c000 */
[----:B------:R-:W-:Y:S02]  /*03b0*/  FSEL R22, R19, RZ, P6 ;  /* 0x000000ff13167208 */ /* 0x000fe40003000000 */
[----:B------:R-:W-:Y:S02]  /*03c0*/  FSEL R18, R18, RZ, P3 ;  /* 0x000000ff12127208 */ /* 0x000fe40001800000 */
[----:B------:R-:W-:Y:S01]  /*03d0*/  FSETP.NAN.AND P6, PT, R21, R21, PT ;  /* 0x000000151500720b */ /* 0x000fe20003fc8000 */
[----:B------:R-:W-:Y:S01]  /*03e0*/  FADD R20, R11, 3 ;  /* 0x404000000b147421 */ /* 0x000fe20000000000 */
[----:B------:R-:W-:-:S02]  /*03f0*/  FSEL R19, R25, RZ, P4 ;  /* 0x000000ff19137208 */ /* 0x000fc40002000000 */
[----:B------:R-:W-:Y:S02]  /*0400*/  FSETP.GEU.AND P3, PT, R23, 6, PT ;  /* 0x40c000001700780b */ /* 0x000fe40003f6e000 */
[----:B------:R-:W-:Y:S02]  /*0410*/  FSETP.NAN.AND P4, PT, R17, R17, PT ;  /* 0x000000111100720b */ /* 0x000fe40003f88000 */
[----:B------:R-:W-:Y:S02]  /*0420*/  @P1 FSEL R21, R21, 6, P6 ;  /* 0x40c0000015151808 */ /* 0x000fe40003000000 */
[----:B------:R-:W-:Y:S02]  /*0430*/  FSETP.NAN.AND P6, PT, R24, R24, PT ;  /* 0x000000181800720b */ /* 0x000fe40003fc8000 */
[----:B------:R-:W-:Y:S02]  /*0440*/  FSETP.GEU.AND P1, PT, R22, 6, PT ;  /* 0x40c000001600780b */ /* 0x000fe40003f2e000 */
[----:B------:R-:W-:-:S02]  /*0450*/  @P2 FSEL R17, R17, 6, P4 ;  /* 0x40c0000011112808 */ /* 0x000fc40002000000 */
[----:B------:R-:W-:Y:S02]  /*0460*/  FSETP.GTU.AND P2, PT, R20, RZ, PT ;  /* 0x000000ff1400720b */ /* 0x000fe40003f4c000 */
[----:B------:R-:W-:Y:S02]  /*0470*/  @P5 FSEL R24, R24, 6, P6 ;  /* 0x40c0000018185808 */ /* 0x000fe40003000000 */
[----:B------:R-:W-:Y:S02]  /*0480*/  FSETP.NAN.AND P4, PT, R23, R23, PT ;  /* 0x000000171700720b */ /* 0x000fe40003f88000 */
[----:B------:R-:W-:Y:S02]  /*0490*/  FSETP.GEU.AND P5, PT, R19, 6, PT ;  /* 0x40c000001300780b */ /* 0x000fe40003fae000 */
[----:B------:R-:W-:Y:S02]  /*04a0*/  FSEL R20, R20, RZ, P2 ;  /* 0x000000ff14147208 */ /* 0x000fe40001000000 */
[----:B------:R-:W-:-:S02]  /*04b0*/  FSETP.GEU.AND P6, PT, R18, 6, PT ;  /* 0x40c000001200780b */ /* 0x000fc40003fce000 */
[----:B------:R-:W-:Y:S02]  /*04c0*/  FSETP.NAN.AND P2, PT, R22, R22, PT ;  /* 0x000000161600720b */ /* 0x000fe40003f48000 */
[----:B------:R-:W-:Y:S02]  /*04d0*/  @P3 FSEL R23, R23, 6, P4 ;  /* 0x40c0000017173808 */ /* 0x000fe40002000000 */
[----:B------:R-:W-:Y:S02]  /*04e0*/  FSETP.GEU.AND P3, PT, R20, 6, PT ;  /* 0x40c000001400780b */ /* 0x000fe40003f6e000 */
[----:B------:R-:W-:Y:S02]  /*04f0*/  @P1 FSEL R22, R22, 6, P2 ;  /* 0x40c0000016161808 */ /* 0x000fe40001000000 */
[----:B------:R-:W-:Y:S02]  /*0500*/  FSETP.NAN.AND P1, PT, R19, R19, PT ;  /* 0x000000131300720b */ /* 0x000fe40003f28000 */
[----:B------:R-:W-:-:S02]  /*0510*/  FSETP.NAN.AND P2, PT, R18, R18, PT ;  /* 0x000000121200720b */ /* 0x000fc40003f48000 */
[----:B------:R-:W-:Y:S02]  /*0520*/  @P5 FSEL R19, R19, 6, P1 ;  /* 0x40c0000013135808 */ /* 0x000fe40000800000 */
[----:B------:R-:W-:Y:S02]  /*0530*/  FSETP.NAN.AND P1, PT, R20, R20, PT ;  /* 0x000000141400720b */ /* 0x000fe40003f28000 */
[----:B------:R-:W-:Y:S01]  /*0540*/  @P6 FSEL R18, R18, 6, P2 ;  /* 0x40c0000012126808 */ /* 0x000fe20001000000 */
[----:B------:R-:W-:Y:S01]  /*0550*/  FMUL R8, R8, R17 ;  /* 0x0000001108087220 */ /* 0x000fe20000400000 */
[----:B------:R-:W-:Y:S01]  /*0560*/  @P3 FSEL R20, R20, 6, P1 ;  /* 0x40c0000014143808 */ /* 0x000fe20000800000 */
[----:B------:R-:W-:Y:S01]  /*0570*/  FMUL R9, R9, R22 ;  /* 0x0000001609097220 */ /* 0x000fe20000400000 */
[----:B------:R-:W-:Y:S01]  /*0580*/  FMUL R4, R4, R21 ;  /* 0x0000001504047220 */ /* 0x000fe20000400000 */
[----:B------:R-:W-:Y:S01]  /*0590*/  FMUL R18, R7, R18 ;  /* 0x0000001207127220 */ /* 0x000fe20000400000 */
[----:B------:R-:W-:Y:S01]  /*05a0*/  FMUL R10, R10, R19 ;  /* 0x000000130a0a7220 */ /* 0x000fe20000400000 */
[----:B------:R-:W-:Y:S01]  /*05b0*/  FMUL R7, R8, 0.16666667163372039795 ;  /* 0x3e2aaaab08077820 */ /* 0x000fe20000400000 */
[----:B------:R-:W-:Y:S01]  /*05c0*/  FMUL R11, R11, R20 ;  /* 0x000000140b0b7220 */ /* 0x000fe20000400000 */
[----:B------:R-:W-:Y:S01]  /*05d0*/  FMUL R8, R9, 0.16666667163372039795 ;  /* 0x3e2aaaab09087820 */ /* 0x000fe20000400000 */
[----:B------:R-:W-:Y:S01]  /*05e0*/  FMUL R6, R6, R23 ;  /* 0x0000001706067220 */ /* 0x000fe20000400000 */
[----:B------:R-:W-:Y:S01]  /*05f0*/  FMUL R9, R10, 0.16666667163372039795 ;  /* 0x3e2aaaab0a097820 */ /* 0x000fe20000400000 */
[----:B------:R-:W-:Y:S01]  /*0600*/  FFMA R7, R4, 0.16666667163372039795, R7 ;  /* 0x3e2aaaab04077823 */ /* 0x000fe20000000007 */
[----:B------:R-:W-:Y:S01]  /*0610*/  LOP3.LUT R4, R13, 0x7c, RZ, 0xc0, !PT ;  /* 0x0000007c0d047812 */ /* 0x000fe200078ec0ff */
[----:B------:R-:W-:Y:S01]  /*0620*/  FMUL R5, R5, R24 ;  /* 0x0000001805057220 */ /* 0x000fe20000400000 */
[----:B------:R-:W-:Y:S01]  /*0630*/  FMUL R11, R11, 0.16666667163372039795 ;  /* 0x3e2aaaab0b0b7820 */ /* 0x000fe20000400000 */
[----:B------:R-:W-:Y:S01]  /*0640*/  FFMA R6, R6, 0.16666667163372039795, R9 ;  /* 0x3e2aaaab06067823 */ /* 0x000fe20000000009 */
[----:B------:R-:W-:-:S02]  /*0650*/  IMAD.SHL.U32 R9, R2, 0x4, RZ ;  /* 0x0000000402097824 */ /* 0x000fc400078e00ff */
[----:B------:R-:W-:Y:S01]  /*0660*/  FFMA R5, R5, 0.16666667163372039795, R8 ;  /* 0x3e2aaaab05057823 */ /* 0x000fe20000000008 */
[----:B------:R-:W-:Y:S02]  /*0670*/  IMAD.SHL.U32 R2, R4, 0x20, RZ ;  /* 0x0000002004027824 */ /* 0x000fe400078e00ff */
[----:B------:R-:W-:Y:S01]  /*0680*/  FFMA R11, R18, 0.16666667163372039795, R11 ;  /* 0x3e2aaaab120b7823 */ /* 0x000fe2000000000b */
[----:B------:R-:W-:Y:S02]  /*0690*/  SEL R8, R7, RZ, !P0 ;  /* 0x000000ff07087207 */ /* 0x000fe40004000000 */
[----:B------:R-:W-:Y:S02]  /*06a0*/  SEL R10, R5, RZ, !P0 ;  /* 0x000000ff050a7207 */ /* 0x000fe40004000000 */
[----:B------:R-:W-:Y:S02]  /*06b0*/  LOP3.LUT R9, R2, R9, RZ, 0xfc, !PT ;  /* 0x0000000902097212 */ /* 0x000fe400078efcff */
[----:B------:R-:W-:-:S02]  /*06c0*/  SEL R6, R6, RZ, !P0 ;  /* 0x000000ff06067207 */ /* 0x000fc40004000000 */
[----:B------:R-:W-:Y:S01]  /*06d0*/  SEL R18, R11, RZ, !P0 ;  /* 0x000000ff0b127207 */ /* 0x000fe20004000000 */
[----:B------:R-:W-:Y:S04]  /*06e0*/  STS [R9+UR4], R8 ;  /* 0x0000000809007988 */ /* 0x000fe80008000804 */
[----:B------:R-:W-:Y:S04]  /*06f0*/  STS [R9+UR4+0x20], R10 ;  /* 0x0000200a09007988 */ /* 0x000fe80008000804 */
[----:B------:R-:W-:Y:S04]  /*0700*/  STS [R9+UR4+0x40], R6 ;  /* 0x0000400609007988 */ /* 0x000fe80008000804 */
[----:B------:R-:W-:Y:S01]  /*0710*/  STS [R9+UR4+0x60], R18 ;  /* 0x0000601209007988 */ /* 0x000fe20008000804 */
[----:B------:R-:W-:Y:S01]  /*0720*/  BAR.SYNC.DEFER_BLOCKING 0x0 ;  /* 0x0000000000007b1d */ /* 0x000fe20000010000 */
[----:B------:R-:W-:-:S13]  /*0730*/  ISETP.GE.AND P1, PT, R3, 0x400, PT ;  /* 0x000004000300780c */ /* 0x000fda0003f26270 */
[----:B------:R-:W1:Y:S04]  /*0740*/  @!P1 LDS R15, [R13+UR4] ;  /* 0x000000040d0f9984 */ /* 0x000e680008000800 */
[----:B------:R-:W2:Y:S04]  /*0750*/  @!P1 LDS R12, [R13+UR4+0x400] ;  /* 0x000400040d0c9984 */ /* 0x000ea80008000800 */
[----:B------:R-:W3:Y:S04]  /*0760*/  @!P1 LDS R14, [R13+UR4+0x800] ;  /* 0x000800040d0e9984 */ /* 0x000ee80008000800 */
[----:B------:R-:W4:Y:S04]  /*0770*/  @!P1 LDS R16, [R13+UR4+0xc00] ;  /* 0x000c00040d109984 */ /* 0x000f280008000800 */
[----:B-1----:R-:W1:Y:S04]  /*0780*/  SHFL.BFLY PT, R20, R15, 0x4, 0x1f ;  /* 0x0c801f000f147f89 */ /* 0x002e6800000e0000 */
[----:B--2---:R-:W2:Y:S04]  /*0790*/  SHFL.BFLY PT, R5, R12, 0x4, 0x1f ;  /* 0x0c801f000c057f89 */ /* 0x004ea800000e0000 */
[----:B---3--:R-:W3:Y:S04]  /*07a0*/  SHFL.BFLY PT, R11, R14, 0x4, 0x1f ;  /* 0x0c801f000e0b7f89 */ /* 0x008ee800000e0000 */
[----:B----4-:R-:W4:Y:S01]  /*07b0*/  SHFL.BFLY PT, R17, R16, 0x4, 0x1f ;  /* 0x0c801f0010117f89 */ /* 0x010f2200000e0000 */
[----:B-1----:R-:W-:Y:S01]  /*07c0*/  FADD R20, R15, R20 ;  /* 0x000000140f147221 */ /* 0x002fe20000000000 */
[----:B--2---:R-:W-:Y:S01]  /*07d0*/  FADD R7, R12, R5 ;  /* 0x000000050c077221 */ /* 0x004fe20000000000 */
[----:B---3--:R-:W-:Y:S01]  /*07e0*/  FADD R11, R14, R11 ;  /* 0x0000000b0e0b7221 */ /* 0x008fe20000000000 */
[----:B----4-:R-:W-:-:S02]  /*07f0*/  FADD R17, R16, R17 ;  /* 0x0000001110117221 */ /* 0x010fc40000000000 */
[----:B------:R-:W1:Y:S04]  /*0800*/  SHFL.BFLY PT, R5, R20, 0x2, 0x1f ;  /* 0x0c401f0014057f89 */ /* 0x000e6800000e0000 */
[----:B------:R-:W2:Y:S04]  /*0810*/  SHFL.BFLY PT, R6, R7, 0x2, 0x1f ;  /* 0x0c401f0007067f89 */ /* 0x000ea800000e0000 */
[----:B------:R-:W3:Y:S04]  /*0820*/  SHFL.BFLY PT, R10, R11, 0x2, 0x1f ;  /* 0x0c401f000b0a7f89 */ /* 0x000ee800000e0000 */
[----:B------:R-:W4:Y:S01]  /*0830*/  SHFL.BFLY PT, R18, R17, 0x2, 0x1f ;  /* 0x0c401f0011127f89 */ /* 0x000f2200000e0000 */
        /* <DEDUP_REMOVED lines=8> */
[----:B------:R-:W-:-:S04]  /*08c0*/  LOP3.LUT P0, RZ, R3, 0x7, RZ, 0xc0, !PT ;  /* 0x0000000703ff7812 */ /* 0x000fc8000780c0ff */
[----:B------:R-:W-:Y:S01]  /*08d0*/  ISETP.LT.AND P0, PT, R3, 0x400, !P0 ;  /* 0x000004000300780c */ /* 0x000fe20004701270 */
[----:B-1----:R-:W-:Y:S01]  /*08e0*/  FADD R6, R5, R6 ;  /* 0x0000000605067221 */ /* 0x002fe20000000000 */
[----:B--2---:R-:W-:Y:S01]  /*08f0*/  FADD R12, R8, R9 ;  /* 0x00000009080c7221 */ /* 0x004fe20000000000 */
[----:B---3--:R-:W-:Y:S01]  /*0900*/  FADD R14, R10, R15 ;  /* 0x0000000f0a0e7221 */ /* 0x008fe20000000000 */
[----:B----4-:R-:W-:-:S09]  /*0910*/  FADD R16, R18, R19 ;  /* 0x0000001312107221 */ /* 0x010fd20000000000 */
[----:B------:R1:W-:Y:S04]  /*0920*/  @P0 STS [R13+UR4], R6 ;  /* 0x000000060d000988 */ /* 0x0003e80008000804 */
[----:B------:R-:W-:Y:S04]  /*0930*/  @P0 STS [R13+UR4+0x400], R12 ;  /* 0x0004000c0d000988 */ /* 0x000fe80008000804 */
[----:B------:R-:W-:Y:S04]  /*0940*/  @P0 STS [R13+UR4+0x800], R14 ;  /* 0x0008000e0d000988 */ /* 0x000fe80008000804 */
[----:B------:R-:W-:Y:S01]  /*0950*/  @P0 STS [R13+UR4+0xc00], R16 ;  /* 0x000c00100d000988 */ /* 0x000fe20008000804 */
[----:B------:R-:W-:Y:S06]  /*0960*/  BAR.SYNC.DEFER_BLOCKING 0x0 ;  /* 0x0000000000007b1d */ /* 0x000fec0000010000 */
[----:B------:R-:W-:Y:S04]  /*0970*/  LDS R8, [R2+UR4] ;  /* 0x0000000402087984 */ /* 0x000fe80008000800 */
[----:B------:R-:W-:Y:S04]  /*0980*/  LDS R9, [R2+UR4+0x20] ;  /* 0x0000200402097984 */ /* 0x000fe80008000800 */
[----:B------:R-:W-:Y:S04]  /*0990*/  LDS R10, [R2+UR4+0x40] ;  /* 0x00004004020a7984 */ /* 0x000fe80008000800 */
[----:B------:R-:W2:Y:S01]  /*09a0*/  LDS R11, [R2+UR4+0x60] ;  /* 0x00006004020b7984 */ /* 0x000ea20008000800 */
[----:B------:R-:W-:-:S04]  /*09b0*/  VIADD R7, R2, UR4 ;  /* 0x0000000402077c36 */ /* 0x000fc80008000000 */
[----:B------:R-:W-:Y:S01]  /*09c0*/  IMAD R7, R4, -0x1c, R7 ;  /* 0xffffffe404077824 */ /* 0x000fe200078e0207 */
[----:B------:R-:W-:Y:S01]  /*09d0*/  BAR.SYNC.DEFER_BLOCKING 0x0 ;  /* 0x0000000000007b1d */ /* 0x000fe20000010000 */
[----:B------:R-:W-:-:S04]  /*09e0*/  LOP3.LUT R5, R3, 0x7f, RZ, 0xc0, !PT ;  /* 0x0000007f03057812 */ /* 0x000fc800078ec0ff */
[----:B-1----:R-:W-:-:S03]  /*09f0*/  LEA R6, R5, UR4, 0x2 ;  /* 0x0000000405067c11 */ /* 0x002fc6000f8e10ff */
[----:B------:R-:W1:Y:S01]  /*0a00*/  LDC.64 R4, c[0x0][0x210] ;  /* 0x00008400ff047b82 */ /* 0x000e620000000a00 */
[----:B--2---:R2:W-:Y:S07]  /*0a10*/  STS.128 [R7], R8 ;  /* 0x0000000807007388 */ /* 0x0045ee0000000c00 */
[----:B------:R-:W-:Y:S01]  /*0a20*/  BAR.SYNC.DEFER_BLOCKING 0x0 ;  /* 0x0000000000007b1d */ /* 0x000fe20000010000 */
[----:B------:R-:W-:Y:S02]  /*0a30*/  LOP3.LUT P0, RZ, R3, 0x80, RZ, 0xc0, !PT ;  /* 0x0000008003ff7812 */ /* 0x000fe4000780c0ff */
[----:B------:R-:W-:-:S04]  /*0a40*/  LOP3.LUT R3, R0, 0x7f, R3, 0xf8, !PT ;  /* 0x0000007f00037812 */ /* 0x000fc800078ef803 */
[C---:B------:R-:W-:Y:S01]  /*0a50*/  ISETP.LT.AND P0, PT, R3.reuse, 0x3c0, !P0 ;  /* 0x000003c00300780c */ /* 0x040fe20004701270 */
[----:B------:R-:W3:Y:S01]  /*0a60*/  LDS R6, [R6] ;  /* 0x0000000006067984 */ /* 0x000ee20000000800 */
[----:B-1----:R-:W-:Y:S01]  /*0a70*/  IMAD.WIDE R2, R3, 0x4, R4 ;  /* 0x0000000403027825 */ /* 0x002fe200078e0204 */
[----:B------:R-:W-:Y:S10]  /*0a80*/  BAR.SYNC.DEFER_BLOCKING 0x0 ;  /* 0x0000000000007b1d */ /* 0x000ff40000010000 */
[----:B--2---:R-:W-:Y:S05]  /*0a90*/  @!P0 EXIT ;  /* 0x000000000000894d */ /* 0x004fea0003800000 */
[----:B---3--:R-:W-:-:S05]  /*0aa0*/  FMUL R5, R6, 0.0625 ;  /* 0x3d80000006057820 */ /* 0x008fca0000400000 */
[----:B------:R-:W-:Y:S01]  /*0ab0*/  STG.E desc[UR6][R2.64], R5 ;  /* 0x0000000502007986 */ /* 0x000fe2000c101906 */
[----:B------:R-:W-:Y:S05]  /*0ac0*/  EXIT ;  /* 0x000000000000794d */ /* 0x000fea0003800000 */
.L_x_0:
[----:B------:R-:W-:-:S00]  /*0ad0*/  BRA `(.L_x_0) ;  /* 0xfffffffc00fc7947 */ /* 0x000fc0000383ffff */
[----:B------:R-:W-:-:S00]  /*0ae0*/  NOP ;  /* 0x0000000000007918 */ /* 0x000fc00000000000 */
        /* <DEDUP_REMOVED lines=9> */
.L_x_1:


//--------------------- .nv.shared.triton_per_fused_hardswish_mean_25 --------------------------
	.section	.nv.shared.triton_per_fused_hardswish_mean_25,"aw",@nobits
	.sectionflags	@""
	.align	16
	.zero		1024


//--------------------- .nv.constant0.triton_per_fused_hardswish_mean_25 --------------------------
	.section	.nv.constant0.triton_per_fused_hardswish_mean_25,"a",@progbits
	.sectionflags	@""
	.align	4
.nv.constant0.triton_per_fused_hardswish_mean_25:
	.zero		552
